//
// Generated by NVIDIA NVVM Compiler
//
// Compiler Build ID: CL-36424714
// Cuda compilation tools, release 13.0, V13.0.88
// Based on NVVM 20.0.0
//

.version 9.0
.target sm_100
.address_size 64

	// .globl	_Z9initArrayPfi

.visible .entry _Z9initArrayPfi(
	.param .u64 .ptr .align 1 _Z9initArrayPfi_param_0,
	.param .u32 _Z9initArrayPfi_param_1
)
{
	.reg .pred 	%p<2>;
	.reg .b32 	%r<7>;
	.reg .b64 	%rd<5>;

	ld.param.u64 	%rd1, [_Z9initArrayPfi_param_0];
	ld.param.u32 	%r2, [_Z9initArrayPfi_param_1];
	mov.u32 	%r3, %ctaid.x;
	mov.u32 	%r4, %ntid.x;
	mov.u32 	%r5, %tid.x;
	mad.lo.s32 	%r1, %r3, %r4, %r5;
	setp.ge.s32 	%p1, %r1, %r2;
	@%p1 bra 	$L__BB0_2;
	cvta.to.global.u64 	%rd2, %rd1;
	mul.wide.s32 	%rd3, %r1, 4;
	add.s64 	%rd4, %rd2, %rd3;
	mov.b32 	%r6, 0;
	st.global.u32 	[%rd4], %r6;
$L__BB0_2:
	ret;

}


// ===== COMPILED SASS (sm_100) =====

	.target	sm_100

	.elftype	@"ET_EXEC"


//--------------------- .note.nv.tkinfo           --------------------------
	.section	.note.nv.tkinfo,"",@"SHT_NOTE"
	.sectionflags	@"SHF_NOTE_NV_TKINFO"
	.tkinfo
        /*0018*/ 	.word	0x00000002
        /*0030*/ 	.string	""
        /*0030*/ 	.string	"ptxas"
        /*0030*/ 	.string	"Cuda compilation tools, release 13.0, V13.0.88"
        /*0030*/ 	.string	"Build cuda_13.0.r13.0/compiler.36424714_0"
        /*0030*/ 	.string	"-arch sm_100 -m 64 "



//--------------------- .note.nv.cuinfo           --------------------------
	.section	.note.nv.cuinfo,"",@"SHT_NOTE"
	.sectionflags	@"SHF_NOTE_NV_CUINFO"
        /*0018*/ 	.short	0x0002
        /*001a*/ 	.short	0x0064
        /*001c*/ 	.short	0x0082
	.zero		2


//--------------------- .nv.info                  --------------------------
	.section	.nv.info,"",@"SHT_CUDA_INFO"
	.align	4


	//----- nvinfo : EIATTR_REGCOUNT
	.align		4
        /*0000*/ 	.byte	0x04, 0x2f
        /*0002*/ 	.short	(.L_1 - .L_0)
	.align		4
.L_0:
        /*0004*/ 	.word	index@(_Z9initArrayPfi)
        /*0008*/ 	.word	0x00000008


	//----- nvinfo : EIATTR_FRAME_SIZE
	.align		4
.L_1:
        /*000c*/ 	.byte	0x04, 0x11
        /*000e*/ 	.short	(.L_3 - .L_2)
	.align		4
.L_2:
        /*0010*/ 	.word	index@(_Z9initArrayPfi)
        /*0014*/ 	.word	0x00000000


	//----- nvinfo : EIATTR_MIN_STACK_SIZE
	.align		4
.L_3:
        /*0018*/ 	.byte	0x04, 0x12
        /*001a*/ 	.short	(.L_5 - .L_4)
	.align		4
.L_4:
        /*001c*/ 	.word	index@(_Z9initArrayPfi)
        /*0020*/ 	.word	0x00000000
.L_5:


//--------------------- .nv.compat                --------------------------
	.section	.nv.compat,"",@"SHT_CUDA_COMPAT_INFO"
	.align	4
        /*0000*/ 	.byte	0x02, 0x09, 0x00, 0x00, 0x02, 0x02, 0x01, 0x00, 0x02, 0x05, 0x05, 0x00, 0x03, 0x07, 0x01, 0x01
        /*0010*/ 	.byte	0x02, 0x03, 0x00, 0x00, 0x02, 0x06, 0x01, 0x00, 0x04, 0x0b, 0x08, 0x00, 0x09, 0x00, 0x00, 0x00
        /*0020*/ 	.byte	0x00, 0x00, 0x00, 0x00


//--------------------- .nv.info._Z9initArrayPfi  --------------------------
	.section	.nv.info._Z9initArrayPfi,"",@"SHT_CUDA_INFO"
	.sectionflags	@""
	.align	4


	//----- nvinfo : EIATTR_CUDA_API_VERSION
	.align		4
        /*0000*/ 	.byte	0x04, 0x37
        /*0002*/ 	.short	(.L_7 - .L_6)
.L_6:
        /*0004*/ 	.word	0x00000082


	//----- nvinfo : EIATTR_KPARAM_INFO
	.align		4
.L_7:
        /*0008*/ 	.byte	0x04, 0x17
        /*000a*/ 	.short	(.L_9 - .L_8)
.L_8:
        /*000c*/ 	.word	0x00000000
        /*0010*/ 	.short	0x0001
        /*0012*/ 	.short	0x0008
        /*0014*/ 	.byte	0x00, 0xf0, 0x11, 0x00


	//----- nvinfo : EIATTR_KPARAM_INFO
	.align		4
.L_9:
        /*0018*/ 	.byte	0x04, 0x17
        /*001a*/ 	.short	(.L_11 - .L_10)
.L_10:
        /*001c*/ 	.word	0x00000000
        /*0020*/ 	.short	0x0000
        /*0022*/ 	.short	0x0000
        /*0024*/ 	.byte	0x00, 0xf5, 0x21, 0x00


	//----- nvinfo : EIATTR_SPARSE_MMA_MASK
	.align		4
.L_11:
        /*0028*/ 	.byte	0x03, 0x50
        /*002a*/ 	.short	0x0000


	//----- nvinfo : EIATTR_MAXREG_COUNT
	.align		4
        /*002c*/ 	.byte	0x03, 0x1b
        /*002e*/ 	.short	0x00ff


	//----- nvinfo : EIATTR_MERCURY_ISA_VERSION
	.align		4
        /*0030*/ 	.byte	0x03, 0x5f
        /*0032*/ 	.short	0x0101


	//----- nvinfo : EIATTR_VRC_CTA_INIT_COUNT
	.align		4
        /*0034*/ 	.byte	0x02, 0x4a
	.zero		1
	.zero		1


	//----- nvinfo : EIATTR_EXIT_INSTR_OFFSETS
	.align		4
        /*0038*/ 	.byte	0x04, 0x1c
        /*003a*/ 	.short	(.L_13 - .L_12)


	//   ....[0]....
.L_12:
        /*003c*/ 	.word	0x00000070


	//   ....[1]....
        /*0040*/ 	.word	0x000000c0


	//----- nvinfo : EIATTR_CBANK_PARAM_SIZE
	.align		4
.L_13:
        /*0044*/ 	.byte	0x03, 0x19
        /*0046*/ 	.short	0x000c


	//----- nvinfo : EIATTR_PARAM_CBANK
	.align		4
        /*0048*/ 	.byte	0x04, 0x0a
        /*004a*/ 	.short	(.L_15 - .L_14)
	.align		4
.L_14:
        /*004c*/ 	.word	index@(.nv.constant0._Z9initArrayPfi)
        /*0050*/ 	.short	0x0380
        /*0052*/ 	.short	0x000c


	//----- nvinfo : EIATTR_SW_WAR
	.align		4
.L_15:
        /*0054*/ 	.byte	0x04, 0x36
        /*0056*/ 	.short	(.L_17 - .L_16)
.L_16:
        /*0058*/ 	.word	0x00000008
.L_17:


//--------------------- .nv.callgraph             --------------------------
	.section	.nv.callgraph,"",@"SHT_CUDA_CALLGRAPH"
	.align	4
	.sectionentsize	8
	.align		4
        /*0000*/ 	.word	0x00000000
	.align		4
        /*0004*/ 	.word	0xffffffff
	.align		4
        /*0008*/ 	.word	0x00000000
	.align		4
        /*000c*/ 	.word	0xfffffffe
	.align		4
        /*0010*/ 	.word	0x00000000
	.align		4
        /*0014*/ 	.word	0xfffffffd
	.align		4
        /*0018*/ 	.word	0x00000000
	.align		4
        /*001c*/ 	.word	0xfffffffc


//--------------------- .text._Z9initArrayPfi     --------------------------
	.section	.text._Z9initArrayPfi,"ax",@progbits
	.align	128
        .global         _Z9initArrayPfi
        .type           _Z9initArrayPfi,@function
        .size           _Z9initArrayPfi,(.L_x_1 - _Z9initArrayPfi)
        .other          _Z9initArrayPfi,@"STO_CUDA_ENTRY STV_DEFAULT"
_Z9initArrayPfi:
.text._Z9initArrayPfi:
[----:B------:R-:W-:Y:S01]  /*0000*/  LDC R1, c[0x0][0x37c] ;  /* 0x0000df00ff017b82 */ /* 0x000fe20000000800 */
[----:B------:R-:W0:Y:S07]  /*0010*/  S2R R0, SR_TID.X ;  /* 0x0000000000007919 */ /* 0x000e2e0000002100 */
[----:B------:R-:W0:Y:S01]  /*0020*/  S2UR UR4, SR_CTAID.X ;  /* 0x00000000000479c3 */ /* 0x000e220000002500 */
[----:B------:R-:W1:Y:S07]  /*0030*/  LDCU UR5, c[0x0][0x388] ;  /* 0x00007100ff0577ac */ /* 0x000e6e0008000800 */
[----:B------:R-:W0:Y:S02]  /*0040*/  LDC R5, c[0x0][0x360] ;  /* 0x0000d800ff057b82 */ /* 0x000e240000000800 */
[----:B0-----:R-:W-:-:S05]  /*0050*/  IMAD R5, R5, UR4, R0 ;  /* 0x0000000405057c24 */ /* 0x001fca000f8e0200 */
[----:B-1----:R-:W-:-:S13]  /*0060*/  ISETP.GE.AND P0, PT, R5, UR5, PT ;  /* 0x0000000505007c0c */ /* 0x002fda000bf06270 */
[----:B------:R-:W-:Y:S05]  /*0070*/  @P0 EXIT ;  /* 0x000000000000094d */ /* 0x000fea0003800000 */
[----:B------:R-:W0:Y:S01]  /*0080*/  LDC.64 R2, c[0x0][0x380] ;  /* 0x0000e000ff027b82 */ /* 0x000e220000000a00 */
[----:B------:R-:W1:Y:S01]  /*0090*/  LDCU.64 UR4, c[0x0][0x358] ;  /* 0x00006b00ff0477ac */ /* 0x000e620008000a00 */
[----:B0-----:R-:W-:-:S05]  /*00a0*/  IMAD.WIDE R2, R5, 0x4, R2 ;  /* 0x0000000405027825 */ /* 0x001fca00078e0202 */
[----:B-1----:R-:W-:Y:S01]  /*00b0*/  STG.E desc[UR4][R2.64], RZ ;  /* 0x000000ff02007986 */ /* 0x002fe2000c101904 */
[----:B------:R-:W-:Y:S05]  /*00c0*/  EXIT ;  /* 0x000000000000794d */ /* 0x000fea0003800000 */
.L_x_0:
[----:B------:R-:W-:-:S00]  /*00d0*/  BRA `(.L_x_0) ;  /* 0xfffffffc00fc7947 */ /* 0x000fc0000383ffff */
[----:B------:R-:W-:-:S00]  /*00e0*/  NOP ;  /* 0x0000000000007918 */ /* 0x000fc00000000000 */
        /* <DEDUP_REMOVED lines=9> */
.L_x_1:


//--------------------- .nv.shared.reserved.0     --------------------------
	.section	.nv.shared.reserved.0,"aw",@nobits
	.weak		__nv_reservedSMEM_offset_0_alias
	.size		__nv_reservedSMEM_offset_0_alias, 0, 64
	.other		__nv_reservedSMEM_offset_0_alias,@"STO_CUDA_RESERVED_SHARED STV_DEFAULT"
__nv_reservedSMEM_offset_0_alias:
	.zero		0
	.zero		64


//--------------------- .nv.constant0._Z9initArrayPfi --------------------------
	.section	.nv.constant0._Z9initArrayPfi,"a",@progbits
	.sectionflags	@""
	.align	4
.nv.constant0._Z9initArrayPfi:
	.zero		908


//--------------------- SYMBOLS --------------------------

	.type		.nv.reservedSmem.offset0,@object
	.size		.nv.reservedSmem.offset0,0x4
